//
// Generated by NVIDIA NVVM Compiler
//
// Compiler Build ID: CL-36424714
// Cuda compilation tools, release 13.0, V13.0.88
// Based on NVVM 20.0.0
//

.version 9.0
.target sm_100
.address_size 64

	// .globl	_Z21inicializa_histogramaiiPf

.visible .entry _Z21inicializa_histogramaiiPf(
	.param .u32 _Z21inicializa_histogramaiiPf_param_0,
	.param .u32 _Z21inicializa_histogramaiiPf_param_1,
	.param .u64 .ptr .align 1 _Z21inicializa_histogramaiiPf_param_2
)
{
	.reg .pred 	%p<14>;
	.reg .b32 	%r<47>;
	.reg .b64 	%rd<33>;

	ld.param.u32 	%r18, [_Z21inicializa_histogramaiiPf_param_0];
	ld.param.u32 	%r17, [_Z21inicializa_histogramaiiPf_param_1];
	ld.param.u64 	%rd2, [_Z21inicializa_histogramaiiPf_param_2];
	cvta.to.global.u64 	%rd1, %rd2;
	mov.u32 	%r1, %ctaid.x;
	mov.u32 	%r19, %ntid.x;
	mov.u32 	%r20, %tid.x;
	mad.lo.s32 	%r21, %r1, %r19, %r20;
	setp.ge.s32 	%p1, %r21, %r18;
	setp.ne.s32 	%p2, %r20, 0;
	or.pred  	%p3, %p2, %p1;
	setp.lt.s32 	%p4, %r17, 1;
	or.pred  	%p5, %p3, %p4;
	@%p5 bra 	$L__BB0_12;
	mul.lo.s32 	%r2, %r17, %r1;
	and.b32  	%r3, %r17, 7;
	setp.lt.u32 	%p6, %r17, 8;
	mov.b32 	%r45, 0;
	@%p6 bra 	$L__BB0_4;
	and.b32  	%r45, %r17, 2147483640;
	neg.s32 	%r43, %r45;
	add.s32 	%r42, %r2, 3;
$L__BB0_3:
	.pragma "nounroll";
	add.s32 	%r23, %r42, -3;
	mul.wide.u32 	%rd3, %r23, 4;
	add.s64 	%rd4, %rd1, %rd3;
	mov.b32 	%r24, 0;
	st.global.u32 	[%rd4], %r24;
	add.s32 	%r25, %r42, -2;
	mul.wide.u32 	%rd5, %r25, 4;
	add.s64 	%rd6, %rd1, %rd5;
	st.global.u32 	[%rd6], %r24;
	add.s32 	%r26, %r42, -1;
	mul.wide.u32 	%rd7, %r26, 4;
	add.s64 	%rd8, %rd1, %rd7;
	st.global.u32 	[%rd8], %r24;
	add.s32 	%r27, %r42, 4;
	mul.wide.u32 	%rd9, %r42, 4;
	add.s64 	%rd10, %rd1, %rd9;
	st.global.u32 	[%rd10], %r24;
	add.s32 	%r28, %r42, 1;
	mul.wide.u32 	%rd11, %r28, 4;
	add.s64 	%rd12, %rd1, %rd11;
	st.global.u32 	[%rd12], %r24;
	add.s32 	%r29, %r42, 2;
	mul.wide.u32 	%rd13, %r29, 4;
	add.s64 	%rd14, %rd1, %rd13;
	st.global.u32 	[%rd14], %r24;
	add.s32 	%r30, %r42, 3;
	mul.wide.u32 	%rd15, %r30, 4;
	add.s64 	%rd16, %rd1, %rd15;
	st.global.u32 	[%rd16], %r24;
	mul.wide.u32 	%rd17, %r27, 4;
	add.s64 	%rd18, %rd1, %rd17;
	st.global.u32 	[%rd18], %r24;
	add.s32 	%r43, %r43, 8;
	add.s32 	%r42, %r42, 8;
	setp.ne.s32 	%p7, %r43, 0;
	@%p7 bra 	$L__BB0_3;
$L__BB0_4:
	setp.eq.s32 	%p8, %r3, 0;
	@%p8 bra 	$L__BB0_12;
	and.b32  	%r12, %r17, 3;
	setp.lt.u32 	%p9, %r3, 4;
	@%p9 bra 	$L__BB0_7;
	add.s32 	%r31, %r45, %r2;
	mul.wide.u32 	%rd19, %r31, 4;
	add.s64 	%rd20, %rd1, %rd19;
	mov.b32 	%r32, 0;
	st.global.u32 	[%rd20], %r32;
	add.s32 	%r33, %r31, 1;
	mul.wide.u32 	%rd21, %r33, 4;
	add.s64 	%rd22, %rd1, %rd21;
	st.global.u32 	[%rd22], %r32;
	add.s32 	%r34, %r31, 2;
	mul.wide.u32 	%rd23, %r34, 4;
	add.s64 	%rd24, %rd1, %rd23;
	st.global.u32 	[%rd24], %r32;
	add.s32 	%r35, %r31, 3;
	mul.wide.u32 	%rd25, %r35, 4;
	add.s64 	%rd26, %rd1, %rd25;
	st.global.u32 	[%rd26], %r32;
	add.s32 	%r45, %r45, 4;
$L__BB0_7:
	setp.eq.s32 	%p10, %r12, 0;
	@%p10 bra 	$L__BB0_12;
	setp.eq.s32 	%p11, %r12, 1;
	@%p11 bra 	$L__BB0_10;
	add.s32 	%r36, %r45, %r2;
	mul.wide.u32 	%rd27, %r36, 4;
	add.s64 	%rd28, %rd1, %rd27;
	mov.b32 	%r37, 0;
	st.global.u32 	[%rd28], %r37;
	add.s32 	%r38, %r36, 1;
	mul.wide.u32 	%rd29, %r38, 4;
	add.s64 	%rd30, %rd1, %rd29;
	st.global.u32 	[%rd30], %r37;
	add.s32 	%r45, %r45, 2;
$L__BB0_10:
	and.b32  	%r39, %r17, 1;
	setp.eq.b32 	%p12, %r39, 1;
	not.pred 	%p13, %p12;
	@%p13 bra 	$L__BB0_12;
	add.s32 	%r40, %r45, %r2;
	mul.wide.u32 	%rd31, %r40, 4;
	add.s64 	%rd32, %rd1, %rd31;
	mov.b32 	%r41, 0;
	st.global.u32 	[%rd32], %r41;
$L__BB0_12:
	ret;

}
	// .globl	_Z10histogramaPfS_iii
.visible .entry _Z10histogramaPfS_iii(
	.param .u64 .ptr .align 1 _Z10histogramaPfS_iii_param_0,
	.param .u64 .ptr .align 1 _Z10histogramaPfS_iii_param_1,
	.param .u32 _Z10histogramaPfS_iii_param_2,
	.param .u32 _Z10histogramaPfS_iii_param_3,
	.param .u32 _Z10histogramaPfS_iii_param_4
)
{
	.reg .pred 	%p<16>;
	.reg .b32 	%r<29>;
	.reg .b32 	%f<48>;
	.reg .b64 	%rd<9>;

	ld.param.u64 	%rd1, [_Z10histogramaPfS_iii_param_0];
	ld.param.u64 	%rd2, [_Z10histogramaPfS_iii_param_1];
	ld.param.u32 	%r14, [_Z10histogramaPfS_iii_param_2];
	ld.param.u32 	%r13, [_Z10histogramaPfS_iii_param_3];
	mov.u32 	%r1, %ctaid.x;
	mov.u32 	%r15, %ntid.x;
	mov.u32 	%r16, %tid.x;
	mad.lo.s32 	%r2, %r1, %r15, %r16;
	setp.ge.s32 	%p1, %r2, %r14;
	@%p1 bra 	$L__BB1_14;
	cvta.to.global.u64 	%rd3, %rd1;
	mul.wide.s32 	%rd4, %r2, 4;
	add.s64 	%rd5, %rd3, %rd4;
	ld.global.f32 	%f1, [%rd5];
	cvt.rn.f32.s32 	%f20, %r13;
	abs.f32 	%f2, %f20;
	abs.f32 	%f47, %f1;
	setp.lt.f32 	%p2, %f47, %f2;
	@%p2 bra 	$L__BB1_13;
	mul.f32 	%f4, %f2, 0f4B000000;
	setp.gtu.f32 	%p3, %f47, %f4;
	@%p3 bra 	$L__BB1_9;
	div.approx.f32 	%f21, %f47, %f2;
	cvt.rzi.f32.f32 	%f45, %f21;
	neg.f32 	%f6, %f2;
	fma.rn.f32 	%f7, %f6, %f45, %f47;
	mov.b32 	%r3, %f7;
	mov.b32 	%r17, %f2;
	setp.lt.u32 	%p4, %r3, %r17;
	@%p4 bra 	$L__BB1_8;
	setp.lt.u32 	%p5, %r3, -2147483647;
	@%p5 bra 	$L__BB1_6;
	add.f32 	%f26, %f45, 0fBF800000;
	setp.lt.f32 	%p8, %f7, %f6;
	add.f32 	%f27, %f26, 0fBF800000;
	selp.f32 	%f45, %f27, %f26, %p8;
	bra.uni 	$L__BB1_8;
$L__BB1_6:
	add.f32 	%f45, %f45, 0f3F800000;
	add.f32 	%f22, %f2, %f2;
	setp.ltu.f32 	%p6, %f7, %f22;
	@%p6 bra 	$L__BB1_8;
	add.f32 	%f23, %f45, 0f3F800000;
	fma.rn.f32 	%f24, %f2, 0fC0400000, %f7;
	setp.ge.f32 	%p7, %f24, 0f00000000;
	add.f32 	%f25, %f23, 0f3F800000;
	selp.f32 	%f45, %f25, %f23, %p7;
$L__BB1_8:
	fma.rn.f32 	%f47, %f6, %f45, %f47;
	bra.uni 	$L__BB1_13;
$L__BB1_9:
	mov.b32 	%r4, %f47;
	mov.b32 	%r18, %f4;
	and.b32  	%r5, %r18, -8388608;
	and.b32  	%r19, %r4, 8388607;
	or.b32  	%r27, %r19, 1065353216;
	and.b32  	%r20, %r18, 8388607;
	or.b32  	%r7, %r20, 1065353216;
	mov.b32 	%f46, %r27;
	sub.s32 	%r21, %r4, %r5;
	and.b32  	%r22, %r21, -8388608;
	add.s32 	%r28, %r22, 192937984;
	setp.eq.s32 	%p9, %r28, 0;
	@%p9 bra 	$L__BB1_12;
	mov.b32 	%f28, %r7;
	rcp.approx.ftz.f32 	%f14, %f28;
	neg.f32 	%f15, %f28;
$L__BB1_11:
	min.u32 	%r23, %r28, 192937984;
	add.s32 	%r24, %r27, %r23;
	mov.b32 	%f29, %r24;
	mul.f32 	%f30, %f14, %f29;
	fma.rn.f32 	%f31, %f15, %f30, %f29;
	fma.rn.f32 	%f32, %f31, %f14, %f30;
	fma.rn.f32 	%f33, %f15, %f32, %f29;
	fma.rz.f32 	%f34, %f33, %f14, %f32;
	cvt.rzi.f32.f32 	%f35, %f34;
	fma.rn.f32 	%f46, %f15, %f35, %f29;
	sub.s32 	%r28, %r28, %r23;
	mov.b32 	%r27, %f46;
	setp.ne.s32 	%p10, %r28, 0;
	setp.ne.s32 	%p11, %r27, 0;
	and.pred  	%p12, %p10, %p11;
	@%p12 bra 	$L__BB1_11;
$L__BB1_12:
	mov.b32 	%f37, %r5;
	setp.leu.f32 	%p13, %f2, 0f00000000;
	setp.gt.u32 	%p14, %r4, 2139095039;
	selp.f32 	%f38, 0f7FFFFFFF, %f37, %p14;
	selp.f32 	%f39, 0f7FFFFFFF, %f38, %p13;
	mul.f32 	%f40, %f46, 0f34000000;
	mul.f32 	%f47, %f39, %f40;
$L__BB1_13:
	abs.f32 	%f41, %f47;
	setp.nan.f32 	%p15, %f41, %f41;
	copysign.f32 	%f42, %f1, %f47;
	selp.f32 	%f43, %f47, %f42, %p15;
	cvt.rzi.s32.f32 	%r25, %f43;
	mad.lo.s32 	%r26, %r1, 1000, %r25;
	cvta.to.global.u64 	%rd6, %rd2;
	mul.wide.u32 	%rd7, %r26, 4;
	add.s64 	%rd8, %rd6, %rd7;
	atom.global.add.f32 	%f44, [%rd8], 0f3F800000;
	bar.sync 	0;
$L__BB1_14:
	ret;

}
	// .globl	_Z9reduccionPfS_iii
.visible .entry _Z9reduccionPfS_iii(
	.param .u64 .ptr .align 1 _Z9reduccionPfS_iii_param_0,
	.param .u64 .ptr .align 1 _Z9reduccionPfS_iii_param_1,
	.param .u32 _Z9reduccionPfS_iii_param_2,
	.param .u32 _Z9reduccionPfS_iii_param_3,
	.param .u32 _Z9reduccionPfS_iii_param_4
)
{
	.reg .pred 	%p<3>;
	.reg .b32 	%r<11>;
	.reg .b32 	%f<4>;
	.reg .b64 	%rd<11>;

	ld.param.u64 	%rd3, [_Z9reduccionPfS_iii_param_0];
	ld.param.u64 	%rd2, [_Z9reduccionPfS_iii_param_1];
	ld.param.u32 	%r2, [_Z9reduccionPfS_iii_param_4];
	cvta.to.global.u64 	%rd4, %rd3;
	mov.u32 	%r3, %ctaid.x;
	mov.u32 	%r4, %ntid.x;
	mov.u32 	%r5, %tid.x;
	mad.lo.s32 	%r1, %r3, %r4, %r5;
	mul.lo.s32 	%r6, %r2, 500;
	setp.ge.s32 	%p1, %r1, %r6;
	mul.wide.s32 	%rd5, %r1, 4;
	add.s64 	%rd1, %rd4, %rd5;
	@%p1 bra 	$L__BB2_2;
	shr.u32 	%r7, %r2, 31;
	add.s32 	%r8, %r2, %r7;
	shr.u32 	%r9, %r8, 1;
	mul.lo.s32 	%r10, %r9, 1000;
	mul.wide.s32 	%rd6, %r10, 4;
	add.s64 	%rd7, %rd1, %rd6;
	ld.global.f32 	%f1, [%rd7];
	atom.global.add.f32 	%f2, [%rd1], %f1;
$L__BB2_2:
	setp.gt.s32 	%p2, %r1, 999;
	@%p2 bra 	$L__BB2_4;
	ld.global.f32 	%f3, [%rd1];
	cvta.to.global.u64 	%rd8, %rd2;
	add.s64 	%rd10, %rd8, %rd5;
	st.global.f32 	[%rd10], %f3;
	bar.sync 	0;
$L__BB2_4:
	ret;

}


// ===== COMPILED SASS (sm_100) =====

	.target	sm_100

	.elftype	@"ET_EXEC"


//--------------------- .note.nv.tkinfo           --------------------------
	.section	.note.nv.tkinfo,"",@"SHT_NOTE"
	.sectionflags	@"SHF_NOTE_NV_TKINFO"
	.tkinfo
        /*0018*/ 	.word	0x00000002
        /*0030*/ 	.string	""
        /*0030*/ 	.string	"ptxas"
        /*0030*/ 	.string	"Cuda compilation tools, release 13.0, V13.0.88"
        /*0030*/ 	.string	"Build cuda_13.0.r13.0/compiler.36424714_0"
        /*0030*/ 	.string	"-arch sm_100 -m 64 "



//--------------------- .note.nv.cuinfo           --------------------------
	.section	.note.nv.cuinfo,"",@"SHT_NOTE"
	.sectionflags	@"SHF_NOTE_NV_CUINFO"
        /*0018*/ 	.short	0x0002
        /*001a*/ 	.short	0x0064
        /*001c*/ 	.short	0x0082
	.zero		2


//--------------------- .nv.info                  --------------------------
	.section	.nv.info,"",@"SHT_CUDA_INFO"
	.align	4


	//----- nvinfo : EIATTR_REGCOUNT
	.align		4
        /*0000*/ 	.byte	0x04, 0x2f
        /*0002*/ 	.short	(.L_1 - .L_0)
	.align		4
.L_0:
        /*0004*/ 	.word	index@(_Z21inicializa_histogramaiiPf)
        /*0008*/ 	.word	0x0000001a


	//----- nvinfo : EIATTR_FRAME_SIZE
	.align		4
.L_1:
        /*000c*/ 	.byte	0x04, 0x11
        /*000e*/ 	.short	(.L_3 - .L_2)
	.align		4
.L_2:
        /*0010*/ 	.word	index@(_Z21inicializa_histogramaiiPf)
        /*0014*/ 	.word	0x00000000


	//----- nvinfo : EIATTR_REGCOUNT
	.align		4
.L_3:
        /*0018*/ 	.byte	0x04, 0x2f
        /*001a*/ 	.short	(.L_5 - .L_4)
	.align		4
.L_4:
        /*001c*/ 	.word	index@(_Z10histogramaPfS_iii)
        /*0020*/ 	.word	0x0000000d


	//----- nvinfo : EIATTR_FRAME_SIZE
	.align		4
.L_5:
        /*0024*/ 	.byte	0x04, 0x11
        /*0026*/ 	.short	(.L_7 - .L_6)
	.align		4
.L_6:
        /*0028*/ 	.word	index@(_Z10histogramaPfS_iii)
        /*002c*/ 	.word	0x00000000


	//----- nvinfo : EIATTR_REGCOUNT
	.align		4
.L_7:
        /*0030*/ 	.byte	0x04, 0x2f
        /*0032*/ 	.short	(.L_9 - .L_8)
	.align		4
.L_8:
        /*0034*/ 	.word	index@(_Z9reduccionPfS_iii)
        /*0038*/ 	.word	0x0000000a


	//----- nvinfo : EIATTR_FRAME_SIZE
	.align		4
.L_9:
        /*003c*/ 	.byte	0x04, 0x11
        /*003e*/ 	.short	(.L_11 - .L_10)
	.align		4
.L_10:
        /*0040*/ 	.word	index@(_Z9reduccionPfS_iii)
        /*0044*/ 	.word	0x00000000


	//----- nvinfo : EIATTR_MIN_STACK_SIZE
	.align		4
.L_11:
        /*0048*/ 	.byte	0x04, 0x12
        /*004a*/ 	.short	(.L_13 - .L_12)
	.align		4
.L_12:
        /*004c*/ 	.word	index@(_Z9reduccionPfS_iii)
        /*0050*/ 	.word	0x00000000


	//----- nvinfo : EIATTR_MIN_STACK_SIZE
	.align		4
.L_13:
        /*0054*/ 	.byte	0x04, 0x12
        /*0056*/ 	.short	(.L_15 - .L_14)
	.align		4
.L_14:
        /*0058*/ 	.word	index@(_Z10histogramaPfS_iii)
        /*005c*/ 	.word	0x00000000


	//----- nvinfo : EIATTR_MIN_STACK_SIZE
	.align		4
.L_15:
        /*0060*/ 	.byte	0x04, 0x12
        /*0062*/ 	.short	(.L_17 - .L_16)
	.align		4
.L_16:
        /*0064*/ 	.word	index@(_Z21inicializa_histogramaiiPf)
        /*0068*/ 	.word	0x00000000
.L_17:


//--------------------- .nv.compat                --------------------------
	.section	.nv.compat,"",@"SHT_CUDA_COMPAT_INFO"
	.align	4
        /*0000*/ 	.byte	0x02, 0x09, 0x00, 0x00, 0x02, 0x02, 0x01, 0x00, 0x02, 0x05, 0x05, 0x00, 0x03, 0x07, 0x01, 0x01
        /*0010*/ 	.byte	0x02, 0x03, 0x00, 0x00, 0x02, 0x06, 0x01, 0x00, 0x04, 0x0b, 0x08, 0x00, 0x01, 0x00, 0x00, 0x00
        /*0020*/ 	.byte	0x00, 0x00, 0x00, 0x00


//--------------------- .nv.info._Z9reduccionPfS_iii --------------------------
	.section	.nv.info._Z9reduccionPfS_iii,"",@"SHT_CUDA_INFO"
	.sectionflags	@""
	.align	4


	//----- nvinfo : EIATTR_CUDA_API_VERSION
	.align		4
        /*0000*/ 	.byte	0x04, 0x37
        /*0002*/ 	.short	(.L_19 - .L_18)
.L_18:
        /*0004*/ 	.word	0x00000082


	//----- nvinfo : EIATTR_KPARAM_INFO
	.align		4
.L_19:
        /*0008*/ 	.byte	0x04, 0x17
        /*000a*/ 	.short	(.L_21 - .L_20)
.L_20:
        /*000c*/ 	.word	0x00000000
        /*0010*/ 	.short	0x0004
        /*0012*/ 	.short	0x0018
        /*0014*/ 	.byte	0x00, 0xf0, 0x11, 0x00


	//----- nvinfo : EIATTR_KPARAM_INFO
	.align		4
.L_21:
        /*0018*/ 	.byte	0x04, 0x17
        /*001a*/ 	.short	(.L_23 - .L_22)
.L_22:
        /*001c*/ 	.word	0x00000000
        /*0020*/ 	.short	0x0003
        /*0022*/ 	.short	0x0014
        /*0024*/ 	.byte	0x00, 0xf0, 0x11, 0x00


	//----- nvinfo : EIATTR_KPARAM_INFO
	.align		4
.L_23:
        /*0028*/ 	.byte	0x04, 0x17
        /*002a*/ 	.short	(.L_25 - .L_24)
.L_24:
        /*002c*/ 	.word	0x00000000
        /*0030*/ 	.short	0x0002
        /*0032*/ 	.short	0x0010
        /*0034*/ 	.byte	0x00, 0xf0, 0x11, 0x00


	//----- nvinfo : EIATTR_KPARAM_INFO
	.align		4
.L_25:
        /*0038*/ 	.byte	0x04, 0x17
        /*003a*/ 	.short	(.L_27 - .L_26)
.L_26:
        /*003c*/ 	.word	0x00000000
        /*0040*/ 	.short	0x0001
        /*0042*/ 	.short	0x0008
        /*0044*/ 	.byte	0x00, 0xf5, 0x21, 0x00


	//----- nvinfo : EIATTR_KPARAM_INFO
	.align		4
.L_27:
        /*0048*/ 	.byte	0x04, 0x17
        /*004a*/ 	.short	(.L_29 - .L_28)
.L_28:
        /*004c*/ 	.word	0x00000000
        /*0050*/ 	.short	0x0000
        /*0052*/ 	.short	0x0000
        /*0054*/ 	.byte	0x00, 0xf5, 0x21, 0x00


	//----- nvinfo : EIATTR_SPARSE_MMA_MASK
	.align		4
.L_29:
        /*0058*/ 	.byte	0x03, 0x50
        /*005a*/ 	.short	0x0000


	//----- nvinfo : EIATTR_MAXREG_COUNT
	.align		4
        /*005c*/ 	.byte	0x03, 0x1b
        /*005e*/ 	.short	0x00ff


	//----- nvinfo : EIATTR_NUM_BARRIERS
	.align		4
        /*0060*/ 	.byte	0x02, 0x4c
        /*0062*/ 	.byte	0x01
	.zero		1


	//----- nvinfo : EIATTR_MERCURY_ISA_VERSION
	.align		4
        /*0064*/ 	.byte	0x03, 0x5f
        /*0066*/ 	.short	0x0101


	//----- nvinfo : EIATTR_VRC_CTA_INIT_COUNT
	.align		4
        /*0068*/ 	.byte	0x02, 0x4a
	.zero		1
	.zero		1


	//----- nvinfo : EIATTR_EXIT_INSTR_OFFSETS
	.align		4
        /*006c*/ 	.byte	0x04, 0x1c
        /*006e*/ 	.short	(.L_31 - .L_30)


	//   ....[0]....
.L_30:
        /*0070*/ 	.word	0x00000150


	//   ....[1]....
        /*0074*/ 	.word	0x000001b0


	//----- nvinfo : EIATTR_CRS_STACK_SIZE
	.align		4
.L_31:
        /*0078*/ 	.byte	0x04, 0x1e
        /*007a*/ 	.short	(.L_33 - .L_32)
.L_32:
        /*007c*/ 	.word	0x00000000


	//----- nvinfo : EIATTR_CBANK_PARAM_SIZE
	.align		4
.L_33:
        /*0080*/ 	.byte	0x03, 0x19
        /*0082*/ 	.short	0x001c


	//----- nvinfo : EIATTR_PARAM_CBANK
	.align		4
        /*0084*/ 	.byte	0x04, 0x0a
        /*0086*/ 	.short	(.L_35 - .L_34)
	.align		4
.L_34:
        /*0088*/ 	.word	index@(.nv.constant0._Z9reduccionPfS_iii)
        /*008c*/ 	.short	0x0380
        /*008e*/ 	.short	0x001c


	//----- nvinfo : EIATTR_SW_WAR
	.align		4
.L_35:
        /*0090*/ 	.byte	0x04, 0x36
        /*0092*/ 	.short	(.L_37 - .L_36)
.L_36:
        /*0094*/ 	.word	0x00000008
.L_37:


//--------------------- .nv.info._Z10histogramaPfS_iii --------------------------
	.section	.nv.info._Z10histogramaPfS_iii,"",@"SHT_CUDA_INFO"
	.sectionflags	@""
	.align	4


	//----- nvinfo : EIATTR_CUDA_API_VERSION
	.align		4
        /*0000*/ 	.byte	0x04, 0x37
        /*0002*/ 	.short	(.L_39 - .L_38)
.L_38:
        /*0004*/ 	.word	0x00000082


	//----- nvinfo : EIATTR_KPARAM_INFO
	.align		4
.L_39:
        /*0008*/ 	.byte	0x04, 0x17
        /*000a*/ 	.short	(.L_41 - .L_40)
.L_40:
        /*000c*/ 	.word	0x00000000
        /*0010*/ 	.short	0x0004
        /*0012*/ 	.short	0x0018
        /*0014*/ 	.byte	0x00, 0xf0, 0x11, 0x00


	//----- nvinfo : EIATTR_KPARAM_INFO
	.align		4
.L_41:
        /*0018*/ 	.byte	0x04, 0x17
        /*001a*/ 	.short	(.L_43 - .L_42)
.L_42:
        /*001c*/ 	.word	0x00000000
        /*0020*/ 	.short	0x0003
        /*0022*/ 	.short	0x0014
        /*0024*/ 	.byte	0x00, 0xf0, 0x11, 0x00


	//----- nvinfo : EIATTR_KPARAM_INFO
	.align		4
.L_43:
        /*0028*/ 	.byte	0x04, 0x17
        /*002a*/ 	.short	(.L_45 - .L_44)
.L_44:
        /*002c*/ 	.word	0x00000000
        /*0030*/ 	.short	0x0002
        /*0032*/ 	.short	0x0010
        /*0034*/ 	.byte	0x00, 0xf0, 0x11, 0x00


	//----- nvinfo : EIATTR_KPARAM_INFO
	.align		4
.L_45:
        /*0038*/ 	.byte	0x04, 0x17
        /*003a*/ 	.short	(.L_47 - .L_46)
.L_46:
        /*003c*/ 	.word	0x00000000
        /*0040*/ 	.short	0x0001
        /*0042*/ 	.short	0x0008
        /*0044*/ 	.byte	0x00, 0xf5, 0x21, 0x00


	//----- nvinfo : EIATTR_KPARAM_INFO
	.align		4
.L_47:
        /*0048*/ 	.byte	0x04, 0x17
        /*004a*/ 	.short	(.L_49 - .L_48)
.L_48:
        /*004c*/ 	.word	0x00000000
        /*0050*/ 	.short	0x0000
        /*0052*/ 	.short	0x0000
        /*0054*/ 	.byte	0x00, 0xf5, 0x21, 0x00


	//----- nvinfo : EIATTR_SPARSE_MMA_MASK
	.align		4
.L_49:
        /*0058*/ 	.byte	0x03, 0x50
        /*005a*/ 	.short	0x0000


	//----- nvinfo : EIATTR_MAXREG_COUNT
	.align		4
        /*005c*/ 	.byte	0x03, 0x1b
        /*005e*/ 	.short	0x00ff


	//----- nvinfo : EIATTR_NUM_BARRIERS
	.align		4
        /*0060*/ 	.byte	0x02, 0x4c
        /*0062*/ 	.byte	0x01
	.zero		1


	//----- nvinfo : EIATTR_MERCURY_ISA_VERSION
	.align		4
        /*0064*/ 	.byte	0x03, 0x5f
        /*0066*/ 	.short	0x0101


	//----- nvinfo : EIATTR_VRC_CTA_INIT_COUNT
	.align		4
        /*0068*/ 	.byte	0x02, 0x4a
	.zero		1
	.zero		1


	//----- nvinfo : EIATTR_EXIT_INSTR_OFFSETS
	.align		4
        /*006c*/ 	.byte	0x04, 0x1c
        /*006e*/ 	.short	(.L_51 - .L_50)


	//   ....[0]....
.L_50:
        /*0070*/ 	.word	0x00000070


	//   ....[1]....
        /*0074*/ 	.word	0x000005e0


	//----- nvinfo : EIATTR_CRS_STACK_SIZE
	.align		4
.L_51:
        /*0078*/ 	.byte	0x04, 0x1e
        /*007a*/ 	.short	(.L_53 - .L_52)
.L_52:
        /*007c*/ 	.word	0x00000000


	//----- nvinfo : EIATTR_CBANK_PARAM_SIZE
	.align		4
.L_53:
        /*0080*/ 	.byte	0x03, 0x19
        /*0082*/ 	.short	0x001c


	//----- nvinfo : EIATTR_PARAM_CBANK
	.align		4
        /*0084*/ 	.byte	0x04, 0x0a
        /*0086*/ 	.short	(.L_55 - .L_54)
	.align		4
.L_54:
        /*0088*/ 	.word	index@(.nv.constant0._Z10histogramaPfS_iii)
        /*008c*/ 	.short	0x0380
        /*008e*/ 	.short	0x001c


	//----- nvinfo : EIATTR_SW_WAR
	.align		4
.L_55:
        /*0090*/ 	.byte	0x04, 0x36
        /*0092*/ 	.short	(.L_57 - .L_56)
.L_56:
        /*0094*/ 	.word	0x00000008
.L_57:


//--------------------- .nv.info._Z21inicializa_histogramaiiPf --------------------------
	.section	.nv.info._Z21inicializa_histogramaiiPf,"",@"SHT_CUDA_INFO"
	.sectionflags	@""
	.align	4


	//----- nvinfo : EIATTR_CUDA_API_VERSION
	.align		4
        /*0000*/ 	.byte	0x04, 0x37
        /*0002*/ 	.short	(.L_59 - .L_58)
.L_58:
        /*0004*/ 	.word	0x00000082


	//----- nvinfo : EIATTR_KPARAM_INFO
	.align		4
.L_59:
        /*0008*/ 	.byte	0x04, 0x17
        /*000a*/ 	.short	(.L_61 - .L_60)
.L_60:
        /*000c*/ 	.word	0x00000000
        /*0010*/ 	.short	0x0002
        /*0012*/ 	.short	0x0008
        /*0014*/ 	.byte	0x00, 0xf5, 0x21, 0x00


	//----- nvinfo : EIATTR_KPARAM_INFO
	.align		4
.L_61:
        /*0018*/ 	.byte	0x04, 0x17
        /*001a*/ 	.short	(.L_63 - .L_62)
.L_62:
        /*001c*/ 	.word	0x00000000
        /*0020*/ 	.short	0x0001
        /*0022*/ 	.short	0x0004
        /*0024*/ 	.byte	0x00, 0xf0, 0x11, 0x00


	//----- nvinfo : EIATTR_KPARAM_INFO
	.align		4
.L_63:
        /*0028*/ 	.byte	0x04, 0x17
        /*002a*/ 	.short	(.L_65 - .L_64)
.L_64:
        /*002c*/ 	.word	0x00000000
        /*0030*/ 	.short	0x0000
        /*0032*/ 	.short	0x0000
        /*0034*/ 	.byte	0x00, 0xf0, 0x11, 0x00


	//----- nvinfo : EIATTR_SPARSE_MMA_MASK
	.align		4
.L_65:
        /*0038*/ 	.byte	0x03, 0x50
        /*003a*/ 	.short	0x0000


	//----- nvinfo : EIATTR_MAXREG_COUNT
	.align		4
        /*003c*/ 	.byte	0x03, 0x1b
        /*003e*/ 	.short	0x00ff


	//----- nvinfo : EIATTR_MERCURY_ISA_VERSION
	.align		4
        /*0040*/ 	.byte	0x03, 0x5f
        /*0042*/ 	.short	0x0101


	//----- nvinfo : EIATTR_VRC_CTA_INIT_COUNT
	.align		4
        /*0044*/ 	.byte	0x02, 0x4a
	.zero		1
	.zero		1


	//----- nvinfo : EIATTR_EXIT_INSTR_OFFSETS
	.align		4
        /*0048*/ 	.byte	0x04, 0x1c
        /*004a*/ 	.short	(.L_67 - .L_66)


	//   ....[0]....
.L_66:
        /*004c*/ 	.word	0x00000090


	//   ....[1]....
        /*0050*/ 	.word	0x000002f0


	//   ....[2]....
        /*0054*/ 	.word	0x00000420


	//   ....[3]....
        /*0058*/ 	.word	0x000004f0


	//   ....[4]....
        /*005c*/ 	.word	0x00000540


	//----- nvinfo : EIATTR_CBANK_PARAM_SIZE
	.align		4
.L_67:
        /*0060*/ 	.byte	0x03, 0x19
        /*0062*/ 	.short	0x0010


	//----- nvinfo : EIATTR_PARAM_CBANK
	.align		4
        /*0064*/ 	.byte	0x04, 0x0a
        /*0066*/ 	.short	(.L_69 - .L_68)
	.align		4
.L_68:
        /*0068*/ 	.word	index@(.nv.constant0._Z21inicializa_histogramaiiPf)
        /*006c*/ 	.short	0x0380
        /*006e*/ 	.short	0x0010


	//----- nvinfo : EIATTR_SW_WAR
	.align		4
.L_69:
        /*0070*/ 	.byte	0x04, 0x36
        /*0072*/ 	.short	(.L_71 - .L_70)
.L_70:
        /*0074*/ 	.word	0x00000008
.L_71:


//--------------------- .nv.callgraph             --------------------------
	.section	.nv.callgraph,"",@"SHT_CUDA_CALLGRAPH"
	.align	4
	.sectionentsize	8
	.align		4
        /*0000*/ 	.word	0x00000000
	.align		4
        /*0004*/ 	.word	0xffffffff
	.align		4
        /*0008*/ 	.word	0x00000000
	.align		4
        /*000c*/ 	.word	0xfffffffe
	.align		4
        /*0010*/ 	.word	0x00000000
	.align		4
        /*0014*/ 	.word	0xfffffffd
	.align		4
        /*0018*/ 	.word	0x00000000
	.align		4
        /*001c*/ 	.word	0xfffffffc


//--------------------- .text._Z9reduccionPfS_iii --------------------------
	.section	.text._Z9reduccionPfS_iii,"ax",@progbits
	.align	128
        .global         _Z9reduccionPfS_iii
        .type           _Z9reduccionPfS_iii,@function
        .size           _Z9reduccionPfS_iii,(.L_x_17 - _Z9reduccionPfS_iii)
        .other          _Z9reduccionPfS_iii,@"STO_CUDA_ENTRY STV_DEFAULT"
_Z9reduccionPfS_iii:
.text._Z9reduccionPfS_iii:
[----:B------:R-:W-:Y:S01]  /*0000*/  LDC R1, c[0x0][0x37c] ;  /* 0x0000df00ff017b82 */ /* 0x000fe20000000800 */
[----:B------:R-:W0:Y:S07]  /*0010*/  S2R R0, SR_TID.X ;  /* 0x0000000000007919 */ /* 0x000e2e0000002100 */
[----:B------:R-:W0:Y:S01]  /*0020*/  S2UR UR4, SR_CTAID.X ;  /* 0x00000000000479c3 */ /* 0x000e220000002500 */
[----:B------:R-:W-:Y:S07]  /*0030*/  BSSY.RECONVERGENT B0, `(.L_x_0) ;  /* 0x0000011000007945 */ /* 0x000fee0003800200 */
[----:B------:R-:W0:Y:S08]  /*0040*/  LDC R7, c[0x0][0x360] ;  /* 0x0000d800ff077b82 */ /* 0x000e300000000800 */
[----:B------:R-:W1:Y:S08]  /*0050*/  LDC R4, c[0x0][0x398] ;  /* 0x0000e600ff047b82 */ /* 0x000e700000000800 */
[----:B------:R-:W2:Y:S01]  /*0060*/  LDC.64 R2, c[0x0][0x380] ;  /* 0x0000e000ff027b82 */ /* 0x000ea20000000a00 */
[----:B0-----:R-:W-:Y:S01]  /*0070*/  IMAD R7, R7, UR4, R0 ;  /* 0x0000000407077c24 */ /* 0x001fe2000f8e0200 */
[----:B------:R-:W0:Y:S04]  /*0080*/  LDCU.64 UR4, c[0x0][0x358] ;  /* 0x00006b00ff0477ac */ /* 0x000e280008000a00 */
[----:B------:R-:W-:Y:S01]  /*0090*/  ISETP.GT.AND P1, PT, R7, 0x3e7, PT ;  /* 0x000003e70700780c */ /* 0x000fe20003f24270 */
[----:B-1----:R-:W-:-:S05]  /*00a0*/  IMAD R0, R4, 0x1f4, RZ ;  /* 0x000001f404007824 */ /* 0x002fca00078e02ff */
[C---:B------:R-:W-:Y:S01]  /*00b0*/  ISETP.GE.AND P0, PT, R7.reuse, R0, PT ;  /* 0x000000000700720c */ /* 0x040fe20003f06270 */
[----:B--2---:R-:W-:-:S12]  /*00c0*/  IMAD.WIDE R2, R7, 0x4, R2 ;  /* 0x0000000407027825 */ /* 0x004fd800078e0202 */
[----:B0-----:R-:W-:Y:S05]  /*00d0*/  @P0 BRA `(.L_x_1) ;  /* 0x0000000000180947 */ /* 0x001fea0003800000 */
[----:B------:R-:W-:-:S04]  /*00e0*/  LEA.HI R0, R4, R4, RZ, 0x1 ;  /* 0x0000000404007211 */ /* 0x000fc800078f08ff */
[----:B------:R-:W-:-:S05]  /*00f0*/  SHF.R.U32.HI R0, RZ, 0x1, R0 ;  /* 0x00000001ff007819 */ /* 0x000fca0000011600 */
[----:B------:R-:W-:-:S04]  /*0100*/  IMAD R5, R0, 0x3e8, RZ ;  /* 0x000003e800057824 */ /* 0x000fc800078e02ff */
[----:B------:R-:W-:-:S06]  /*0110*/  IMAD.WIDE R4, R5, 0x4, R2 ;  /* 0x0000000405047825 */ /* 0x000fcc00078e0202 */
[----:B------:R-:W2:Y:S04]  /*0120*/  LDG.E R5, desc[UR4][R4.64] ;  /* 0x0000000404057981 */ /* 0x000ea8000c1e1900 */
[----:B--2---:R0:W-:Y:S02]  /*0130*/  REDG.E.ADD.F32.FTZ.RN.STRONG.GPU desc[UR4][R2.64], R5 ;  /* 0x00000005020079a6 */ /* 0x0041e4000c12f304 */
.L_x_1:
[----:B------:R-:W-:Y:S05]  /*0140*/  BSYNC.RECONVERGENT B0 ;  /* 0x0000000000007941 */ /* 0x000fea0003800200 */
.L_x_0:
[----:B------:R-:W-:Y:S05]  /*0150*/  @P1 EXIT ;  /* 0x000000000000194d */ /* 0x000fea0003800000 */
[----:B0-----:R-:W2:Y:S01]  /*0160*/  LDG.E R3, desc[UR4][R2.64] ;  /* 0x0000000402037981 */ /* 0x001ea2000c1e1900 */
[----:B------:R-:W0:Y:S02]  /*0170*/  LDC.64 R4, c[0x0][0x388] ;  /* 0x0000e200ff047b82 */ /* 0x000e240000000a00 */
[----:B0-----:R-:W-:-:S05]  /*0180*/  IMAD.WIDE R4, R7, 0x4, R4 ;  /* 0x0000000407047825 */ /* 0x001fca00078e0204 */
[----:B--2---:R-:W-:Y:S01]  /*0190*/  STG.E desc[UR4][R4.64], R3 ;  /* 0x0000000304007986 */ /* 0x004fe2000c101904 */
[----:B------:R-:W-:Y:S06]  /*01a0*/  BAR.SYNC.DEFER_BLOCKING 0x0 ;  /* 0x0000000000007b1d */ /* 0x000fec0000010000 */
[----:B------:R-:W-:Y:S05]  /*01b0*/  EXIT ;  /* 0x000000000000794d */ /* 0x000fea0003800000 */
.L_x_2:
[----:B------:R-:W-:-:S00]  /*01c0*/  BRA `(.L_x_2) ;  /* 0xfffffffc00fc7947 */ /* 0x000fc0000383ffff */
[----:B------:R-:W-:-:S00]  /*01d0*/  NOP ;  /* 0x0000000000007918 */ /* 0x000fc00000000000 */
        /* <DEDUP_REMOVED lines=10> */
.L_x_17:


//--------------------- .text._Z10histogramaPfS_iii --------------------------
	.section	.text._Z10histogramaPfS_iii,"ax",@progbits
	.align	128
        .global         _Z10histogramaPfS_iii
        .type           _Z10histogramaPfS_iii,@function
        .size           _Z10histogramaPfS_iii,(.L_x_18 - _Z10histogramaPfS_iii)
        .other          _Z10histogramaPfS_iii,@"STO_CUDA_ENTRY STV_DEFAULT"
_Z10histogramaPfS_iii:
.text._Z10histogramaPfS_iii:
[----:B------:R-:W-:Y:S01]  /*0000*/  LDC R1, c[0x0][0x37c] ;  /* 0x0000df00ff017b82 */ /* 0x000fe20000000800 */
[----:B------:R-:W0:Y:S01]  /*0010*/  S2R R0, SR_CTAID.X ;  /* 0x0000000000007919 */ /* 0x000e220000002500 */
[----:B------:R-:W0:Y:S01]  /*0020*/  LDCU UR4, c[0x0][0x360] ;  /* 0x00006c00ff0477ac */ /* 0x000e220008000800 */
[----:B------:R-:W0:Y:S01]  /*0030*/  S2R R5, SR_TID.X ;  /* 0x0000000000057919 */ /* 0x000e220000002100 */
[----:B------:R-:W1:Y:S01]  /*0040*/  LDCU UR5, c[0x0][0x390] ;  /* 0x00007200ff0577ac */ /* 0x000e620008000800 */
[----:B0-----:R-:W-:-:S05]  /*0050*/  IMAD R5, R0, UR4, R5 ;  /* 0x0000000400057c24 */ /* 0x001fca000f8e0205 */
[----:B-1----:R-:W-:-:S13]  /*0060*/  ISETP.GE.AND P0, PT, R5, UR5, PT ;  /* 0x0000000505007c0c */ /* 0x002fda000bf06270 */
[----:B------:R-:W-:Y:S05]  /*0070*/  @P0 EXIT ;  /* 0x000000000000094d */ /* 0x000fea0003800000 */
[----:B------:R-:W0:Y:S01]  /*0080*/  LDC.64 R2, c[0x0][0x380] ;  /* 0x0000e000ff027b82 */ /* 0x000e220000000a00 */
[----:B------:R-:W1:Y:S01]  /*0090*/  LDCU.64 UR4, c[0x0][0x358] ;  /* 0x00006b00ff0477ac */ /* 0x000e620008000a00 */
[----:B------:R-:W2:Y:S01]  /*00a0*/  LDCU UR6, c[0x0][0x394] ;  /* 0x00007280ff0677ac */ /* 0x000ea20008000800 */
[----:B0-----:R-:W-:-:S06]  /*00b0*/  IMAD.WIDE R2, R5, 0x4, R2 ;  /* 0x0000000405027825 */ /* 0x001fcc00078e0202 */
[----:B-1----:R-:W3:Y:S01]  /*00c0*/  LDG.E R2, desc[UR4][R2.64] ;  /* 0x0000000402027981 */ /* 0x002ee2000c1e1900 */
[----:B--2---:R-:W-:Y:S01]  /*00d0*/  I2FP.F32.S32 R5, UR6 ;  /* 0x0000000600057c45 */ /* 0x004fe20008201400 */
[----:B------:R-:W-:Y:S03]  /*00e0*/  BSSY.RECONVERGENT B0, `(.L_x_3) ;  /* 0x0000045000007945 */ /* 0x000fe60003800200 */
[C---:B---3--:R-:W-:Y:S01]  /*00f0*/  FSETP.GEU.AND P0, PT, |R2|.reuse, |R5|, PT ;  /* 0x400000050200720b */ /* 0x048fe20003f0e200 */
[----:B------:R-:W-:-:S12]  /*0100*/  FADD R4, |R2|, -RZ ;  /* 0x800000ff02047221 */ /* 0x000fd80000000200 */
[----:B------:R-:W-:Y:S05]  /*0110*/  @!P0 BRA `(.L_x_4) ;  /* 0x0000000400048947 */ /* 0x000fea0003800000 */
[----:B------:R-:W-:-:S05]  /*0120*/  FMUL R3, |R5|, 8388608 ;  /* 0x4b00000005037820 */ /* 0x000fca0000400200 */
[----:B------:R-:W-:-:S13]  /*0130*/  FSETP.GTU.AND P0, PT, R4, R3, PT ;  /* 0x000000030400720b */ /* 0x000fda0003f0c000 */
[----:B------:R-:W-:Y:S05]  /*0140*/  @P0 BRA `(.L_x_5) ;  /* 0x0000000000780947 */ /* 0x000fea0003800000 */
[C---:B------:R-:W-:Y:S01]  /*0150*/  FMUL R6, |R5|.reuse, 16777216 ;  /* 0x4b80000005067820 */ /* 0x040fe20000400200 */
[C---:B------:R-:W-:Y:S01]  /*0160*/  FSETP.GEU.AND P0, PT, |R5|.reuse, 1.175494350822287508e-38, PT ;  /* 0x008000000500780b */ /* 0x040fe20003f0e200 */
[----:B------:R-:W-:Y:S01]  /*0170*/  FMUL R3, R4, 16777216 ;  /* 0x4b80000004037820 */ /* 0x000fe20000400000 */
[----:B------:R-:W-:Y:S01]  /*0180*/  FADD R7, |R5|, -RZ ;  /* 0x800000ff05077221 */ /* 0x000fe20000000200 */
[----:B------:R-:W-:Y:S01]  /*0190*/  BSSY.RECONVERGENT B1, `(.L_x_6) ;  /* 0x0000017000017945 */ /* 0x000fe20003800200 */
[----:B------:R-:W-:Y:S02]  /*01a0*/  FSEL R6, R6, |R5|, !P0 ;  /* 0x4000000506067208 */ /* 0x000fe40004000000 */
[----:B------:R-:W-:-:S04]  /*01b0*/  FSEL R3, R3, R4, !P0 ;  /* 0x0000000403037208 */ /* 0x000fc80004000000 */
[----:B------:R-:W0:Y:S02]  /*01c0*/  MUFU.RCP R6, R6 ;  /* 0x0000000600067308 */ /* 0x000e240000001000 */
[----:B0-----:R-:W-:-:S06]  /*01d0*/  FMUL R3, R6, R3 ;  /* 0x0000000306037220 */ /* 0x001fcc0000400000 */
[----:B------:R-:W0:Y:S02]  /*01e0*/  FRND.TRUNC R3, R3 ;  /* 0x0000000300037307 */ /* 0x000e24000020d000 */
[----:B0-----:R-:W-:-:S05]  /*01f0*/  FFMA R8, -|R5|, R3, R4 ;  /* 0x0000000305087223 */ /* 0x001fca0000000304 */
[----:B------:R-:W-:-:S13]  /*0200*/  ISETP.GE.U32.AND P0, PT, R8, R7, PT ;  /* 0x000000070800720c */ /* 0x000fda0003f06070 */
[----:B------:R-:W-:Y:S05]  /*0210*/  @!P0 BRA `(.L_x_7) ;  /* 0x0000000000388947 */ /* 0x000fea0003800000 */
[----:B------:R-:W-:-:S04]  /*0220*/  ISETP.GE.U32.AND P0, PT, R8, -0x7fffffff, PT ;  /* 0x800000010800780c */ /* 0x000fc80003f06070 */
[----:B------:R-:W-:-:S09]  /*0230*/  FSETP.GEU.OR P1, PT, R8, -|R5|, !P0 ;  /* 0xc00000050800720b */ /* 0x000fd2000472e400 */
[----:B------:R-:W-:-:S04]  /*0240*/  @P0 FADD R6, R3, -1 ;  /* 0xbf80000003060421 */ /* 0x000fc80000000000 */
[----:B------:R-:W-:-:S04]  /*0250*/  @!P1 FADD R6, R6, -1 ;  /* 0xbf80000006069421 */ /* 0x000fc80000000000 */
[----:B------:R-:W-:Y:S01]  /*0260*/  @P0 IMAD.MOV.U32 R3, RZ, RZ, R6 ;  /* 0x000000ffff030224 */ /* 0x000fe200078e0006 */
[----:B------:R-:W-:Y:S06]  /*0270*/  @P0 BRA `(.L_x_7) ;  /* 0x0000000000200947 */ /* 0x000fec0003800000 */
[----:B------:R-:W-:Y:S01]  /*0280*/  FADD R6, |R5|, |R5| ;  /* 0x4000000505067221 */ /* 0x000fe20000000200 */
[----:B------:R-:W-:-:S04]  /*0290*/  FADD R3, R3, 1 ;  /* 0x3f80000003037421 */ /* 0x000fc80000000000 */
[----:B------:R-:W-:-:S13]  /*02a0*/  FSETP.GE.AND P0, PT, R8, R6, PT ;  /* 0x000000060800720b */ /* 0x000fda0003f06000 */
[----:B------:R-:W-:-:S05]  /*02b0*/  @P0 FFMA R6, |R5|, -3, R8 ;  /* 0xc040000005060823 */ /* 0x000fca0000000208 */
[----:B------:R-:W-:Y:S01]  /*02c0*/  FSETP.GE.AND P1, PT, R6, RZ, P0 ;  /* 0x000000ff0600720b */ /* 0x000fe20000726000 */
[----:B------:R-:W-:-:S12]  /*02d0*/  @P0 FADD R6, R3, 1 ;  /* 0x3f80000003060421 */ /* 0x000fd80000000000 */
[----:B------:R-:W-:-:S05]  /*02e0*/  @P1 FADD R6, R6, 1 ;  /* 0x3f80000006061421 */ /* 0x000fca0000000000 */
[----:B------:R-:W-:-:S07]  /*02f0*/  @P0 MOV R3, R6 ;  /* 0x0000000600030202 */ /* 0x000fce0000000f00 */
.L_x_7:
[----:B------:R-:W-:Y:S05]  /*0300*/  BSYNC.RECONVERGENT B1 ;  /* 0x0000000000017941 */ /* 0x000fea0003800200 */
.L_x_6:
[----:B------:R-:W-:Y:S01]  /*0310*/  FFMA R4, -|R5|, R3, R4 ;  /* 0x0000000305047223 */ /* 0x000fe20000000304 */
[----:B------:R-:W-:Y:S06]  /*0320*/  BRA `(.L_x_4) ;  /* 0x0000000000807947 */ /* 0x000fec0003800000 */
.L_x_5:
[----:B------:R-:W-:Y:S01]  /*0330*/  LOP3.LUT R7, R3, 0xff800000, RZ, 0xc0, !PT ;  /* 0xff80000003077812 */ /* 0x000fe200078ec0ff */
[----:B------:R-:W-:Y:S01]  /*0340*/  BSSY.RECONVERGENT B1, `(.L_x_8) ;  /* 0x000001c000017945 */ /* 0x000fe20003800200 */
[C---:B------:R-:W-:Y:S02]  /*0350*/  ISETP.GT.U32.AND P0, PT, R4.reuse, 0x7f7fffff, PT ;  /* 0x7f7fffff0400780c */ /* 0x040fe40003f04070 */
[----:B------:R-:W-:Y:S01]  /*0360*/  FSETP.GT.AND P2, PT, |R5|, RZ, PT ;  /* 0x000000ff0500720b */ /* 0x000fe20003f44200 */
[C---:B------:R-:W-:Y:S01]  /*0370*/  IMAD.IADD R6, R4.reuse, 0x1, -R7 ;  /* 0x0000000104067824 */ /* 0x040fe200078e0a07 */
[----:B------:R-:W-:Y:S02]  /*0380*/  LOP3.LUT R4, R4, 0x7fffff, RZ, 0xc0, !PT ;  /* 0x007fffff04047812 */ /* 0x000fe400078ec0ff */
[----:B------:R-:W-:Y:S02]  /*0390*/  FSEL R7, R7, +QNAN , !P0 ;  /* 0x7fffffff07077808 */ /* 0x000fe40004000000 */
[----:B------:R-:W-:-:S02]  /*03a0*/  LOP3.LUT R6, R6, 0xff800000, RZ, 0xc0, !PT ;  /* 0xff80000006067812 */ /* 0x000fc400078ec0ff */
[----:B------:R-:W-:Y:S02]  /*03b0*/  LOP3.LUT R4, R4, 0x3f800000, RZ, 0xfc, !PT ;  /* 0x3f80000004047812 */ /* 0x000fe400078efcff */
[----:B------:R-:W-:Y:S02]  /*03c0*/  IADD3 R6, PT, PT, R6, 0xb800000, RZ ;  /* 0x0b80000006067810 */ /* 0x000fe40007ffe0ff */
[----:B------:R-:W-:Y:S02]  /*03d0*/  FSEL R10, R7, +QNAN , P2 ;  /* 0x7fffffff070a7808 */ /* 0x000fe40001000000 */
[----:B------:R-:W-:-:S13]  /*03e0*/  ISETP.NE.AND P1, PT, R6, RZ, PT ;  /* 0x000000ff0600720c */ /* 0x000fda0003f25270 */
[----:B------:R-:W-:Y:S05]  /*03f0*/  @!P1 BRA `(.L_x_9) ;  /* 0x0000000000409947 */ /* 0x000fea0003800000 */
[----:B------:R-:W-:-:S04]  /*0400*/  LOP3.LUT R3, R3, 0x7fffff, RZ, 0xc0, !PT ;  /* 0x007fffff03037812 */ /* 0x000fc800078ec0ff */
[----:B------:R-:W-:-:S04]  /*0410*/  LOP3.LUT R3, R3, 0x3f800000, RZ, 0xfc, !PT ;  /* 0x3f80000003037812 */ /* 0x000fc800078efcff */
[----:B------:R0:W1:Y:S03]  /*0420*/  MUFU.RCP R5, R3 ;  /* 0x0000000300057308 */ /* 0x0000660000001000 */
.L_x_10:
[----:B------:R-:W-:-:S04]  /*0430*/  VIMNMX.U32 R7, PT, PT, R6, 0xb800000, PT ;  /* 0x0b80000006077848 */ /* 0x000fc80003fe0000 */
[C---:B------:R-:W-:Y:S01]  /*0440*/  IADD3 R6, PT, PT, -R7.reuse, R6, RZ ;  /* 0x0000000607067210 */ /* 0x040fe20007ffe1ff */
[----:B------:R-:W-:-:S03]  /*0450*/  IMAD.IADD R4, R7, 0x1, R4 ;  /* 0x0000000107047824 */ /* 0x000fc600078e0204 */
[----:B------:R-:W-:Y:S01]  /*0460*/  ISETP.NE.AND P1, PT, R6, RZ, PT ;  /* 0x000000ff0600720c */ /* 0x000fe20003f25270 */
[----:B-1----:R-:W-:-:S04]  /*0470*/  FMUL R8, R5, R4 ;  /* 0x0000000405087220 */ /* 0x002fc80000400000 */
[----:B------:R-:W-:-:S04]  /*0480*/  FFMA R9, -R3, R8, R4 ;  /* 0x0000000803097223 */ /* 0x000fc80000000104 */
[----:B------:R-:W-:-:S04]  /*0490*/  FFMA R9, R5, R9, R8 ;  /* 0x0000000905097223 */ /* 0x000fc80000000008 */
[----:B------:R-:W-:-:S04]  /*04a0*/  FFMA R8, -R3, R9, R4 ;  /* 0x0000000903087223 */ /* 0x000fc80000000104 */
[----:B------:R-:W-:-:S06]  /*04b0*/  FFMA.RZ R8, R5, R8, R9 ;  /* 0x0000000805087223 */ /* 0x000fcc000000c009 */
[----:B------:R-:W1:Y:S02]  /*04c0*/  FRND.TRUNC R8, R8 ;  /* 0x0000000800087307 */ /* 0x000e64000020d000 */
[----:B-1----:R-:W-:-:S05]  /*04d0*/  FFMA R4, -R3, R8, R4 ;  /* 0x0000000803047223 */ /* 0x002fca0000000104 */
[----:B------:R-:W-:-:S13]  /*04e0*/  ISETP.NE.AND P0, PT, R4, RZ, PT ;  /* 0x000000ff0400720c */ /* 0x000fda0003f05270 */
[----:B------:R-:W-:Y:S05]  /*04f0*/  @P0 BRA P1, `(.L_x_10) ;  /* 0xfffffffc00cc0947 */ /* 0x000fea000083ffff */
.L_x_9:
[----:B------:R-:W-:Y:S05]  /*0500*/  BSYNC.RECONVERGENT B1 ;  /* 0x0000000000017941 */ /* 0x000fea0003800200 */
.L_x_8:
[----:B0-----:R-:W-:-:S04]  /*0510*/  FMUL R3, R4, 1.1920928955078125e-07 ;  /* 0x3400000004037820 */ /* 0x001fc80000400000 */
[----:B------:R-:W-:-:S07]  /*0520*/  FMUL R4, R10, R3 ;  /* 0x000000030a047220 */ /* 0x000fce0000400000 */
.L_x_4:
[----:B------:R-:W-:Y:S05]  /*0530*/  BSYNC.RECONVERGENT B0 ;  /* 0x0000000000007941 */ /* 0x000fea0003800200 */
.L_x_3:
[C---:B------:R-:W-:Y:S01]  /*0540*/  FSETP.NAN.AND P0, PT, |R4|.reuse, |R4|, PT ;  /* 0x400000040400720b */ /* 0x040fe20003f08200 */
[----:B------:R-:W-:Y:S01]  /*0550*/  IMAD.MOV.U32 R9, RZ, RZ, 0x3f800000 ;  /* 0x3f800000ff097424 */ /* 0x000fe200078e00ff */
[C---:B------:R-:W-:Y:S02]  /*0560*/  LOP3.LUT R5, R4.reuse, 0x80000000, R2, 0xb8, !PT ;  /* 0x8000000004057812 */ /* 0x040fe400078eb802 */
[----:B------:R-:W0:Y:S02]  /*0570*/  LDC.64 R2, c[0x0][0x388] ;  /* 0x0000e200ff027b82 */ /* 0x000e240000000a00 */
[----:B------:R-:W-:-:S06]  /*0580*/  FSEL R5, R4, R5, P0 ;  /* 0x0000000504057208 */ /* 0x000fcc0000000000 */
[----:B------:R-:W1:Y:S02]  /*0590*/  F2I.TRUNC.NTZ R5, R5 ;  /* 0x0000000500057305 */ /* 0x000e64000020f100 */
[----:B-1----:R-:W-:-:S04]  /*05a0*/  IMAD R7, R0, 0x3e8, R5 ;  /* 0x000003e800077824 */ /* 0x002fc800078e0205 */
[----:B0-----:R-:W-:-:S05]  /*05b0*/  IMAD.WIDE.U32 R2, R7, 0x4, R2 ;  /* 0x0000000407027825 */ /* 0x001fca00078e0002 */
[----:B------:R-:W-:Y:S01]  /*05c0*/  REDG.E.ADD.F32.FTZ.RN.STRONG.GPU desc[UR4][R2.64], R9 ;  /* 0x00000009020079a6 */ /* 0x000fe2000c12f304 */
[----:B------:R-:W-:Y:S06]  /*05d0*/  BAR.SYNC.DEFER_BLOCKING 0x0 ;  /* 0x0000000000007b1d */ /* 0x000fec0000010000 */
[----:B------:R-:W-:Y:S05]  /*05e0*/  EXIT ;  /* 0x000000000000794d */ /* 0x000fea0003800000 */
.L_x_11:
        /* <DEDUP_REMOVED lines=9> */
.L_x_18:


//--------------------- .text._Z21inicializa_histogramaiiPf --------------------------
	.section	.text._Z21inicializa_histogramaiiPf,"ax",@progbits
	.align	128
        .global         _Z21inicializa_histogramaiiPf
        .type           _Z21inicializa_histogramaiiPf,@function
        .size           _Z21inicializa_histogramaiiPf,(.L_x_19 - _Z21inicializa_histogramaiiPf)
        .other          _Z21inicializa_histogramaiiPf,@"STO_CUDA_ENTRY STV_DEFAULT"
_Z21inicializa_histogramaiiPf:
.text._Z21inicializa_histogramaiiPf:
[----:B------:R-:W-:Y:S01]  /*0000*/  LDC R1, c[0x0][0x37c] ;  /* 0x0000df00ff017b82 */ /* 0x000fe20000000800 */
[----:B------:R-:W0:Y:S07]  /*0010*/  S2R R0, SR_CTAID.X ;  /* 0x0000000000007919 */ /* 0x000e2e0000002500 */
[----:B------:R-:W1:Y:S01]  /*0020*/  LDC.64 R2, c[0x0][0x380] ;  /* 0x0000e000ff027b82 */ /* 0x000e620000000a00 */
[----:B------:R-:W0:Y:S01]  /*0030*/  LDCU UR4, c[0x0][0x360] ;  /* 0x00006c00ff0477ac */ /* 0x000e220008000800 */
[----:B------:R-:W0:Y:S02]  /*0040*/  S2R R7, SR_TID.X ;  /* 0x0000000000077919 */ /* 0x000e240000002100 */
[----:B0-----:R-:W-:-:S05]  /*0050*/  IMAD R5, R0, UR4, R7 ;  /* 0x0000000400057c24 */ /* 0x001fca000f8e0207 */
[----:B-1----:R-:W-:-:S04]  /*0060*/  ISETP.GE.AND P0, PT, R5, R2, PT ;  /* 0x000000020500720c */ /* 0x002fc80003f06270 */
[----:B------:R-:W-:-:S04]  /*0070*/  ISETP.NE.OR P0, PT, R7, RZ, P0 ;  /* 0x000000ff0700720c */ /* 0x000fc80000705670 */
[----:B------:R-:W-:-:S13]  /*0080*/  ISETP.LT.OR P0, PT, R3, 0x1, P0 ;  /* 0x000000010300780c */ /* 0x000fda0000701670 */
[----:B------:R-:W-:Y:S05]  /*0090*/  @P0 EXIT ;  /* 0x000000000000094d */ /* 0x000fea0003800000 */
[C---:B------:R-:W-:Y:S01]  /*00a0*/  ISETP.GE.U32.AND P1, PT, R3.reuse, 0x8, PT ;  /* 0x000000080300780c */ /* 0x040fe20003f26070 */
[----:B------:R-:W0:Y:S01]  /*00b0*/  LDCU.64 UR4, c[0x0][0x358] ;  /* 0x00006b00ff0477ac */ /* 0x000e220008000a00 */
[----:B------:R-:W-:Y:S01]  /*00c0*/  LOP3.LUT R22, R3, 0x7, RZ, 0xc0, !PT ;  /* 0x0000000703167812 */ /* 0x000fe200078ec0ff */
[----:B------:R-:W-:-:S03]  /*00d0*/  HFMA2 R2, -RZ, RZ, 0, 0 ;  /* 0x00000000ff027431 */ /* 0x000fc600000001ff */
[----:B------:R-:W-:-:S07]  /*00e0*/  ISETP.NE.AND P0, PT, R22, RZ, PT ;  /* 0x000000ff1600720c */ /* 0x000fce0003f05270 */
[----:B------:R-:W-:Y:S06]  /*00f0*/  @!P1 BRA `(.L_x_12) ;  /* 0x00000000007c9947 */ /* 0x000fec0003800000 */
[----:B------:R-:W1:Y:S01]  /*0100*/  LDC.64 R4, c[0x0][0x388] ;  /* 0x0000e200ff047b82 */ /* 0x000e620000000a00 */
[----:B------:R-:W-:Y:S01]  /*0110*/  LOP3.LUT R2, R3, 0x7ffffff8, RZ, 0xc0, !PT ;  /* 0x7ffffff803027812 */ /* 0x000fe200078ec0ff */
[----:B------:R-:W-:-:S03]  /*0120*/  IMAD R7, R0, R3, 0x3 ;  /* 0x0000000300077424 */ /* 0x000fc600078e0203 */
[----:B------:R-:W-:-:S07]  /*0130*/  IADD3 R6, PT, PT, -R2, RZ, RZ ;  /* 0x000000ff02067210 */ /* 0x000fce0007ffe1ff */
.L_x_13:
[C---:B--2---:R-:W-:Y:S01]  /*0140*/  VIADD R13, R7.reuse, 0xfffffffd ;  /* 0xfffffffd070d7836 */ /* 0x044fe20000000000 */
[C---:B------:R-:W-:Y:S01]  /*0150*/  IADD3 R15, PT, PT, R7.reuse, -0x2, RZ ;  /* 0xfffffffe070f7810 */ /* 0x040fe20007ffe0ff */
[----:B------:R-:W-:Y:S01]  /*0160*/  VIADD R11, R7, 0x1 ;  /* 0x00000001070b7836 */ /* 0x000fe20000000000 */
[----:B------:R-:W-:Y:S01]  /*0170*/  IADD3 R6, PT, PT, R6, 0x8, RZ ;  /* 0x0000000806067810 */ /* 0x000fe20007ffe0ff */
[--C-:B-1----:R-:W-:Y:S01]  /*0180*/  IMAD.WIDE.U32 R12, R13, 0x4, R4.reuse ;  /* 0x000000040d0c7825 */ /* 0x102fe200078e0004 */
[C---:B------:R-:W-:Y:S02]  /*0190*/  IADD3 R17, PT, PT, R7.reuse, -0x1, RZ ;  /* 0xffffffff07117810 */ /* 0x040fe40007ffe0ff */
[----:B------:R-:W-:Y:S01]  /*01a0*/  IADD3 R19, PT, PT, R7, 0x2, RZ ;  /* 0x0000000207137810 */ /* 0x000fe20007ffe0ff */
[--C-:B------:R-:W-:Y:S01]  /*01b0*/  IMAD.WIDE.U32 R14, R15, 0x4, R4.reuse ;  /* 0x000000040f0e7825 */ /* 0x100fe200078e0004 */
[----:B------:R-:W-:Y:S01]  /*01c0*/  ISETP.NE.AND P1, PT, R6, RZ, PT ;  /* 0x000000ff0600720c */ /* 0x000fe20003f25270 */
[----:B0-----:R0:W-:Y:S01]  /*01d0*/  STG.E desc[UR4][R12.64], RZ ;  /* 0x000000ff0c007986 */ /* 0x0011e2000c101904 */
[----:B------:R-:W-:Y:S01]  /*01e0*/  IADD3 R21, PT, PT, R7, 0x3, RZ ;  /* 0x0000000307157810 */ /* 0x000fe20007ffe0ff */
[----:B------:R-:W-:-:S02]  /*01f0*/  IMAD.WIDE.U32 R16, R17, 0x4, R4 ;  /* 0x0000000411107825 */ /* 0x000fc400078e0004 */
[----:B------:R2:W-:Y:S02]  /*0200*/  STG.E desc[UR4][R14.64], RZ ;  /* 0x000000ff0e007986 */ /* 0x0005e4000c101904 */
[C---:B------:R-:W-:Y:S02]  /*0210*/  VIADD R23, R7.reuse, 0x4 ;  /* 0x0000000407177836 */ /* 0x040fe40000000000 */
[C-C-:B------:R-:W-:Y:S01]  /*0220*/  IMAD.WIDE.U32 R8, R7.reuse, 0x4, R4.reuse ;  /* 0x0000000407087825 */ /* 0x140fe200078e0004 */
[----:B------:R2:W-:Y:S01]  /*0230*/  STG.E desc[UR4][R16.64], RZ ;  /* 0x000000ff10007986 */ /* 0x0005e2000c101904 */
[----:B------:R-:W-:Y:S02]  /*0240*/  IADD3 R7, PT, PT, R7, 0x8, RZ ;  /* 0x0000000807077810 */ /* 0x000fe40007ffe0ff */
[--C-:B------:R-:W-:Y:S01]  /*0250*/  IMAD.WIDE.U32 R10, R11, 0x4, R4.reuse ;  /* 0x000000040b0a7825 */ /* 0x100fe200078e0004 */
[----:B------:R2:W-:Y:S03]  /*0260*/  STG.E desc[UR4][R8.64], RZ ;  /* 0x000000ff08007986 */ /* 0x0005e6000c101904 */
[--C-:B------:R-:W-:Y:S01]  /*0270*/  IMAD.WIDE.U32 R18, R19, 0x4, R4.reuse ;  /* 0x0000000413127825 */ /* 0x100fe200078e0004 */
[----:B------:R2:W-:Y:S03]  /*0280*/  STG.E desc[UR4][R10.64], RZ ;  /* 0x000000ff0a007986 */ /* 0x0005e6000c101904 */
[--C-:B------:R-:W-:Y:S01]  /*0290*/  IMAD.WIDE.U32 R20, R21, 0x4, R4.reuse ;  /* 0x0000000415147825 */ /* 0x100fe200078e0004 */
[----:B------:R2:W-:Y:S03]  /*02a0*/  STG.E desc[UR4][R18.64], RZ ;  /* 0x000000ff12007986 */ /* 0x0005e6000c101904 */
[----:B0-----:R-:W-:Y:S01]  /*02b0*/  IMAD.WIDE.U32 R12, R23, 0x4, R4 ;  /* 0x00000004170c7825 */ /* 0x001fe200078e0004 */
[----:B------:R2:W-:Y:S04]  /*02c0*/  STG.E desc[UR4][R20.64], RZ ;  /* 0x000000ff14007986 */ /* 0x0005e8000c101904 */
[----:B------:R2:W-:Y:S01]  /*02d0*/  STG.E desc[UR4][R12.64], RZ ;  /* 0x000000ff0c007986 */ /* 0x0005e2000c101904 */
[----:B------:R-:W-:Y:S05]  /*02e0*/  @P1 BRA `(.L_x_13) ;  /* 0xfffffffc00941947 */ /* 0x000fea000383ffff */
.L_x_12:
[----:B0-----:R-:W-:Y:S05]  /*02f0*/  @!P0 EXIT ;  /* 0x000000000000894d */ /* 0x001fea0003800000 */
[----:B------:R-:W-:Y:S02]  /*0300*/  ISETP.GE.U32.AND P0, PT, R22, 0x4, PT ;  /* 0x000000041600780c */ /* 0x000fe40003f06070 */
[----:B--2---:R-:W-:-:S04]  /*0310*/  LOP3.LUT R12, R3, 0x3, RZ, 0xc0, !PT ;  /* 0x00000003030c7812 */ /* 0x004fc800078ec0ff */
[----:B------:R-:W-:-:S07]  /*0320*/  ISETP.NE.AND P1, PT, R12, RZ, PT ;  /* 0x000000ff0c00720c */ /* 0x000fce0003f25270 */
[----:B------:R-:W-:Y:S06]  /*0330*/  @!P0 BRA `(.L_x_14) ;  /* 0x0000000000388947 */ /* 0x000fec0003800000 */
[----:B------:R-:W0:Y:S01]  /*0340*/  LDC.64 R10, c[0x0][0x388] ;  /* 0x0000e200ff0a7b82 */ /* 0x000e220000000a00 */
[----:B------:R-:W-:Y:S02]  /*0350*/  IMAD R5, R0, R3, R2 ;  /* 0x0000000300057224 */ /* 0x000fe400078e0202 */
[----:B------:R-:W-:Y:S02]  /*0360*/  VIADD R2, R2, 0x4 ;  /* 0x0000000402027836 */ /* 0x000fe40000000000 */
[C---:B------:R-:W-:Y:S01]  /*0370*/  VIADD R7, R5.reuse, 0x1 ;  /* 0x0000000105077836 */ /* 0x040fe20000000000 */
[C---:B------:R-:W-:Y:S02]  /*0380*/  IADD3 R9, PT, PT, R5.reuse, 0x2, RZ ;  /* 0x0000000205097810 */ /* 0x040fe40007ffe0ff */
[C---:B------:R-:W-:Y:S01]  /*0390*/  IADD3 R13, PT, PT, R5.reuse, 0x3, RZ ;  /* 0x00000003050d7810 */ /* 0x040fe20007ffe0ff */
[----:B0-----:R-:W-:-:S04]  /*03a0*/  IMAD.WIDE.U32 R4, R5, 0x4, R10 ;  /* 0x0000000405047825 */ /* 0x001fc800078e000a */
[--C-:B------:R-:W-:Y:S01]  /*03b0*/  IMAD.WIDE.U32 R6, R7, 0x4, R10.reuse ;  /* 0x0000000407067825 */ /* 0x100fe200078e000a */
[----:B------:R0:W-:Y:S03]  /*03c0*/  STG.E desc[UR4][R4.64], RZ ;  /* 0x000000ff04007986 */ /* 0x0001e6000c101904 */
[--C-:B------:R-:W-:Y:S01]  /*03d0*/  IMAD.WIDE.U32 R8, R9, 0x4, R10.reuse ;  /* 0x0000000409087825 */ /* 0x100fe200078e000a */
[----:B------:R0:W-:Y:S03]  /*03e0*/  STG.E desc[UR4][R6.64], RZ ;  /* 0x000000ff06007986 */ /* 0x0001e6000c101904 */
[----:B------:R-:W-:Y:S01]  /*03f0*/  IMAD.WIDE.U32 R10, R13, 0x4, R10 ;  /* 0x000000040d0a7825 */ /* 0x000fe200078e000a */
[----:B------:R0:W-:Y:S04]  /*0400*/  STG.E desc[UR4][R8.64], RZ ;  /* 0x000000ff08007986 */ /* 0x0001e8000c101904 */
[----:B------:R0:W-:Y:S02]  /*0410*/  STG.E desc[UR4][R10.64], RZ ;  /* 0x000000ff0a007986 */ /* 0x0001e4000c101904 */
.L_x_14:
[----:B------:R-:W-:Y:S05]  /*0420*/  @!P1 EXIT ;  /* 0x000000000000994d */ /* 0x000fea0003800000 */
[----:B------:R-:W-:Y:S02]  /*0430*/  ISETP.NE.AND P0, PT, R12, 0x1, PT ;  /* 0x000000010c00780c */ /* 0x000fe40003f05270 */
[----:B0-----:R-:W-:-:S04]  /*0440*/  LOP3.LUT R4, R3, 0x1, RZ, 0xc0, !PT ;  /* 0x0000000103047812 */ /* 0x001fc800078ec0ff */
[----:B------:R-:W-:-:S07]  /*0450*/  ISETP.NE.U32.AND P1, PT, R4, 0x1, PT ;  /* 0x000000010400780c */ /* 0x000fce0003f25070 */
[----:B------:R-:W-:Y:S06]  /*0460*/  @!P0 BRA `(.L_x_15) ;  /* 0x0000000000208947 */ /* 0x000fec0003800000 */
[----:B------:R-:W0:Y:S01]  /*0470*/  LDC.64 R4, c[0x0][0x388] ;  /* 0x0000e200ff047b82 */ /* 0x000e220000000a00 */
[----:B------:R-:W-:Y:S01]  /*0480*/  IMAD R7, R0, R3, R2 ;  /* 0x0000000300077224 */ /* 0x000fe200078e0202 */
[----:B------:R-:W-:-:S04]  /*0490*/  IADD3 R2, PT, PT, R2, 0x2, RZ ;  /* 0x0000000202027810 */ /* 0x000fc80007ffe0ff */
[C---:B------:R-:W-:Y:S01]  /*04a0*/  IADD3 R9, PT, PT, R7.reuse, 0x1, RZ ;  /* 0x0000000107097810 */ /* 0x040fe20007ffe0ff */
[----:B0-----:R-:W-:-:S04]  /*04b0*/  IMAD.WIDE.U32 R6, R7, 0x4, R4 ;  /* 0x0000000407067825 */ /* 0x001fc800078e0004 */
[----:B------:R-:W-:Y:S01]  /*04c0*/  IMAD.WIDE.U32 R4, R9, 0x4, R4 ;  /* 0x0000000409047825 */ /* 0x000fe200078e0004 */
[----:B------:R0:W-:Y:S04]  /*04d0*/  STG.E desc[UR4][R6.64], RZ ;  /* 0x000000ff06007986 */ /* 0x0001e8000c101904 */
[----:B------:R0:W-:Y:S02]  /*04e0*/  STG.E desc[UR4][R4.64], RZ ;  /* 0x000000ff04007986 */ /* 0x0001e4000c101904 */
.L_x_15:
[----:B------:R-:W-:Y:S05]  /*04f0*/  @P1 EXIT ;  /* 0x000000000000194d */ /* 0x000fea0003800000 */
[----:B0-----:R-:W0:Y:S01]  /*0500*/  LDC.64 R4, c[0x0][0x388] ;  /* 0x0000e200ff047b82 */ /* 0x001e220000000a00 */
[----:B------:R-:W-:-:S04]  /*0510*/  IMAD R3, R0, R3, R2 ;  /* 0x0000000300037224 */ /* 0x000fc800078e0202 */
[----:B0-----:R-:W-:-:S05]  /*0520*/  IMAD.WIDE.U32 R2, R3, 0x4, R4 ;  /* 0x0000000403027825 */ /* 0x001fca00078e0004 */
[----:B------:R-:W-:Y:S01]  /*0530*/  STG.E desc[UR4][R2.64], RZ ;  /* 0x000000ff02007986 */ /* 0x000fe2000c101904 */
[----:B------:R-:W-:Y:S05]  /*0540*/  EXIT ;  /* 0x000000000000794d */ /* 0x000fea0003800000 */
.L_x_16:
        /* <DEDUP_REMOVED lines=11> */
.L_x_19:


//--------------------- .nv.shared.reserved.0     --------------------------
	.section	.nv.shared.reserved.0,"aw",@nobits
	.weak		__nv_reservedSMEM_offset_0_alias
	.size		__nv_reservedSMEM_offset_0_alias, 0, 64
	.other		__nv_reservedSMEM_offset_0_alias,@"STO_CUDA_RESERVED_SHARED STV_DEFAULT"
__nv_reservedSMEM_offset_0_alias:
	.zero		0
	.zero		64


//--------------------- .nv.constant0._Z9reduccionPfS_iii --------------------------
	.section	.nv.constant0._Z9reduccionPfS_iii,"a",@progbits
	.sectionflags	@""
	.align	4
.nv.constant0._Z9reduccionPfS_iii:
	.zero		924


//--------------------- .nv.constant0._Z10histogramaPfS_iii --------------------------
	.section	.nv.constant0._Z10histogramaPfS_iii,"a",@progbits
	.sectionflags	@""
	.align	4
.nv.constant0._Z10histogramaPfS_iii:
	.zero		924


//--------------------- .nv.constant0._Z21inicializa_histogramaiiPf --------------------------
	.section	.nv.constant0._Z21inicializa_histogramaiiPf,"a",@progbits
	.sectionflags	@""
	.align	4
.nv.constant0._Z21inicializa_histogramaiiPf:
	.zero		912


//--------------------- SYMBOLS --------------------------

	.type		.nv.reservedSmem.offset0,@object
	.size		.nv.reservedSmem.offset0,0x4
